//
// Generated by NVIDIA NVVM Compiler
//
// Compiler Build ID: CL-36424714
// Cuda compilation tools, release 13.0, V13.0.88
// Based on NVVM 20.0.0
//

.version 9.0
.target sm_100
.address_size 64

	// .globl	_Z10AddVectorsPKfS0_Pfi

.visible .entry _Z10AddVectorsPKfS0_Pfi(
	.param .u64 .ptr .align 1 _Z10AddVectorsPKfS0_Pfi_param_0,
	.param .u64 .ptr .align 1 _Z10AddVectorsPKfS0_Pfi_param_1,
	.param .u64 .ptr .align 1 _Z10AddVectorsPKfS0_Pfi_param_2,
	.param .u32 _Z10AddVectorsPKfS0_Pfi_param_3
)
{
	.reg .pred 	%p<7>;
	.reg .b32 	%r<32>;
	.reg .b32 	%f<16>;
	.reg .b64 	%rd<25>;

	ld.param.u64 	%rd4, [_Z10AddVectorsPKfS0_Pfi_param_0];
	ld.param.u64 	%rd5, [_Z10AddVectorsPKfS0_Pfi_param_1];
	ld.param.u64 	%rd6, [_Z10AddVectorsPKfS0_Pfi_param_2];
	ld.param.u32 	%r13, [_Z10AddVectorsPKfS0_Pfi_param_3];
	cvta.to.global.u64 	%rd1, %rd6;
	cvta.to.global.u64 	%rd2, %rd5;
	cvta.to.global.u64 	%rd3, %rd4;
	mov.u32 	%r14, %nctaid.x;
	mov.u32 	%r15, %ntid.x;
	mul.lo.s32 	%r1, %r14, %r15;
	mul.lo.s32 	%r2, %r13, %r1;
	mov.u32 	%r16, %ctaid.x;
	mov.u32 	%r17, %tid.x;
	mad.lo.s32 	%r30, %r16, %r15, %r17;
	setp.ge.s32 	%p1, %r30, %r2;
	@%p1 bra 	$L__BB0_7;
	add.s32 	%r18, %r30, %r1;
	max.s32 	%r19, %r2, %r18;
	setp.lt.s32 	%p2, %r18, %r2;
	selp.u32 	%r20, 1, 0, %p2;
	add.s32 	%r21, %r18, %r20;
	sub.s32 	%r22, %r19, %r21;
	div.u32 	%r23, %r22, %r1;
	add.s32 	%r4, %r23, %r20;
	and.b32  	%r24, %r4, 3;
	setp.eq.s32 	%p3, %r24, 3;
	@%p3 bra 	$L__BB0_4;
	add.s32 	%r25, %r4, 1;
	and.b32  	%r26, %r25, 3;
	neg.s32 	%r28, %r26;
$L__BB0_3:
	.pragma "nounroll";
	mul.wide.s32 	%rd7, %r30, 4;
	add.s64 	%rd8, %rd1, %rd7;
	add.s64 	%rd9, %rd2, %rd7;
	add.s64 	%rd10, %rd3, %rd7;
	ld.global.f32 	%f1, [%rd10];
	ld.global.f32 	%f2, [%rd9];
	add.f32 	%f3, %f1, %f2;
	st.global.f32 	[%rd8], %f3;
	add.s32 	%r30, %r30, %r1;
	add.s32 	%r28, %r28, 1;
	setp.ne.s32 	%p4, %r28, 0;
	@%p4 bra 	$L__BB0_3;
$L__BB0_4:
	setp.lt.u32 	%p5, %r4, 3;
	@%p5 bra 	$L__BB0_7;
	mul.wide.s32 	%rd15, %r1, 4;
	shl.b32 	%r27, %r1, 2;
$L__BB0_6:
	mul.wide.s32 	%rd11, %r30, 4;
	add.s64 	%rd12, %rd3, %rd11;
	ld.global.f32 	%f4, [%rd12];
	add.s64 	%rd13, %rd2, %rd11;
	ld.global.f32 	%f5, [%rd13];
	add.f32 	%f6, %f4, %f5;
	add.s64 	%rd14, %rd1, %rd11;
	st.global.f32 	[%rd14], %f6;
	add.s64 	%rd16, %rd12, %rd15;
	ld.global.f32 	%f7, [%rd16];
	add.s64 	%rd17, %rd13, %rd15;
	ld.global.f32 	%f8, [%rd17];
	add.f32 	%f9, %f7, %f8;
	add.s64 	%rd18, %rd14, %rd15;
	st.global.f32 	[%rd18], %f9;
	add.s64 	%rd19, %rd16, %rd15;
	ld.global.f32 	%f10, [%rd19];
	add.s64 	%rd20, %rd17, %rd15;
	ld.global.f32 	%f11, [%rd20];
	add.f32 	%f12, %f10, %f11;
	add.s64 	%rd21, %rd18, %rd15;
	st.global.f32 	[%rd21], %f12;
	add.s64 	%rd22, %rd19, %rd15;
	ld.global.f32 	%f13, [%rd22];
	add.s64 	%rd23, %rd20, %rd15;
	ld.global.f32 	%f14, [%rd23];
	add.f32 	%f15, %f13, %f14;
	add.s64 	%rd24, %rd21, %rd15;
	st.global.f32 	[%rd24], %f15;
	add.s32 	%r30, %r27, %r30;
	setp.lt.s32 	%p6, %r30, %r2;
	@%p6 bra 	$L__BB0_6;
$L__BB0_7:
	ret;

}


// ===== COMPILED SASS (sm_100) =====

	.target	sm_100

	.elftype	@"ET_EXEC"


//--------------------- .note.nv.tkinfo           --------------------------
	.section	.note.nv.tkinfo,"",@"SHT_NOTE"
	.sectionflags	@"SHF_NOTE_NV_TKINFO"
	.tkinfo
        /*0018*/ 	.word	0x00000002
        /*0030*/ 	.string	""
        /*0030*/ 	.string	"ptxas"
        /*0030*/ 	.string	"Cuda compilation tools, release 13.0, V13.0.88"
        /*0030*/ 	.string	"Build cuda_13.0.r13.0/compiler.36424714_0"
        /*0030*/ 	.string	"-arch sm_100 -m 64 "



//--------------------- .note.nv.cuinfo           --------------------------
	.section	.note.nv.cuinfo,"",@"SHT_NOTE"
	.sectionflags	@"SHF_NOTE_NV_CUINFO"
        /*0018*/ 	.short	0x0002
        /*001a*/ 	.short	0x0064
        /*001c*/ 	.short	0x0082
	.zero		2


//--------------------- .nv.info                  --------------------------
	.section	.nv.info,"",@"SHT_CUDA_INFO"
	.align	4


	//----- nvinfo : EIATTR_REGCOUNT
	.align		4
        /*0000*/ 	.byte	0x04, 0x2f
        /*0002*/ 	.short	(.L_1 - .L_0)
	.align		4
.L_0:
        /*0004*/ 	.word	index@(_Z10AddVectorsPKfS0_Pfi)
        /*0008*/ 	.word	0x0000001a


	//----- nvinfo : EIATTR_FRAME_SIZE
	.align		4
.L_1:
        /*000c*/ 	.byte	0x04, 0x11
        /*000e*/ 	.short	(.L_3 - .L_2)
	.align		4
.L_2:
        /*0010*/ 	.word	index@(_Z10AddVectorsPKfS0_Pfi)
        /*0014*/ 	.word	0x00000000


	//----- nvinfo : EIATTR_MIN_STACK_SIZE
	.align		4
.L_3:
        /*0018*/ 	.byte	0x04, 0x12
        /*001a*/ 	.short	(.L_5 - .L_4)
	.align		4
.L_4:
        /*001c*/ 	.word	index@(_Z10AddVectorsPKfS0_Pfi)
        /*0020*/ 	.word	0x00000000
.L_5:


//--------------------- .nv.compat                --------------------------
	.section	.nv.compat,"",@"SHT_CUDA_COMPAT_INFO"
	.align	4
        /*0000*/ 	.byte	0x02, 0x09, 0x00, 0x00, 0x02, 0x02, 0x01, 0x00, 0x02, 0x05, 0x05, 0x00, 0x03, 0x07, 0x01, 0x01
        /*0010*/ 	.byte	0x02, 0x03, 0x00, 0x00, 0x02, 0x06, 0x01, 0x00, 0x04, 0x0b, 0x08, 0x00, 0x09, 0x00, 0x00, 0x00
        /*0020*/ 	.byte	0x00, 0x00, 0x00, 0x00


//--------------------- .nv.info._Z10AddVectorsPKfS0_Pfi --------------------------
	.section	.nv.info._Z10AddVectorsPKfS0_Pfi,"",@"SHT_CUDA_INFO"
	.sectionflags	@""
	.align	4


	//----- nvinfo : EIATTR_CUDA_API_VERSION
	.align		4
        /*0000*/ 	.byte	0x04, 0x37
        /*0002*/ 	.short	(.L_7 - .L_6)
.L_6:
        /*0004*/ 	.word	0x00000082


	//----- nvinfo : EIATTR_KPARAM_INFO
	.align		4
.L_7:
        /*0008*/ 	.byte	0x04, 0x17
        /*000a*/ 	.short	(.L_9 - .L_8)
.L_8:
        /*000c*/ 	.word	0x00000000
        /*0010*/ 	.short	0x0003
        /*0012*/ 	.short	0x0018
        /*0014*/ 	.byte	0x00, 0xf0, 0x11, 0x00


	//----- nvinfo : EIATTR_KPARAM_INFO
	.align		4
.L_9:
        /*0018*/ 	.byte	0x04, 0x17
        /*001a*/ 	.short	(.L_11 - .L_10)
.L_10:
        /*001c*/ 	.word	0x00000000
        /*0020*/ 	.short	0x0002
        /*0022*/ 	.short	0x0010
        /*0024*/ 	.byte	0x00, 0xf5, 0x21, 0x00


	//----- nvinfo : EIATTR_KPARAM_INFO
	.align		4
.L_11:
        /*0028*/ 	.byte	0x04, 0x17
        /*002a*/ 	.short	(.L_13 - .L_12)
.L_12:
        /*002c*/ 	.word	0x00000000
        /*0030*/ 	.short	0x0001
        /*0032*/ 	.short	0x0008
        /*0034*/ 	.byte	0x00, 0xf5, 0x21, 0x00


	//----- nvinfo : EIATTR_KPARAM_INFO
	.align		4
.L_13:
        /*0038*/ 	.byte	0x04, 0x17
        /*003a*/ 	.short	(.L_15 - .L_14)
.L_14:
        /*003c*/ 	.word	0x00000000
        /*0040*/ 	.short	0x0000
        /*0042*/ 	.short	0x0000
        /*0044*/ 	.byte	0x00, 0xf5, 0x21, 0x00


	//----- nvinfo : EIATTR_SPARSE_MMA_MASK
	.align		4
.L_15:
        /*0048*/ 	.byte	0x03, 0x50
        /*004a*/ 	.short	0x0000


	//----- nvinfo : EIATTR_MAXREG_COUNT
	.align		4
        /*004c*/ 	.byte	0x03, 0x1b
        /*004e*/ 	.short	0x00ff


	//----- nvinfo : EIATTR_MERCURY_ISA_VERSION
	.align		4
        /*0050*/ 	.byte	0x03, 0x5f
        /*0052*/ 	.short	0x0101


	//----- nvinfo : EIATTR_VRC_CTA_INIT_COUNT
	.align		4
        /*0054*/ 	.byte	0x02, 0x4a
	.zero		1
	.zero		1


	//----- nvinfo : EIATTR_EXIT_INSTR_OFFSETS
	.align		4
        /*0058*/ 	.byte	0x04, 0x1c
        /*005a*/ 	.short	(.L_17 - .L_16)


	//   ....[0]....
.L_16:
        /*005c*/ 	.word	0x000000a0


	//   ....[1]....
        /*0060*/ 	.word	0x000003b0


	//   ....[2]....
        /*0064*/ 	.word	0x000005e0


	//----- nvinfo : EIATTR_CRS_STACK_SIZE
	.align		4
.L_17:
        /*0068*/ 	.byte	0x04, 0x1e
        /*006a*/ 	.short	(.L_19 - .L_18)
.L_18:
        /*006c*/ 	.word	0x00000000


	//----- nvinfo : EIATTR_CBANK_PARAM_SIZE
	.align		4
.L_19:
        /*0070*/ 	.byte	0x03, 0x19
        /*0072*/ 	.short	0x001c


	//----- nvinfo : EIATTR_PARAM_CBANK
	.align		4
        /*0074*/ 	.byte	0x04, 0x0a
        /*0076*/ 	.short	(.L_21 - .L_20)
	.align		4
.L_20:
        /*0078*/ 	.word	index@(.nv.constant0._Z10AddVectorsPKfS0_Pfi)
        /*007c*/ 	.short	0x0380
        /*007e*/ 	.short	0x001c


	//----- nvinfo : EIATTR_SW_WAR
	.align		4
.L_21:
        /*0080*/ 	.byte	0x04, 0x36
        /*0082*/ 	.short	(.L_23 - .L_22)
.L_22:
        /*0084*/ 	.word	0x00000008
.L_23:


//--------------------- .nv.callgraph             --------------------------
	.section	.nv.callgraph,"",@"SHT_CUDA_CALLGRAPH"
	.align	4
	.sectionentsize	8
	.align		4
        /*0000*/ 	.word	0x00000000
	.align		4
        /*0004*/ 	.word	0xffffffff
	.align		4
        /*0008*/ 	.word	0x00000000
	.align		4
        /*000c*/ 	.word	0xfffffffe
	.align		4
        /*0010*/ 	.word	0x00000000
	.align		4
        /*0014*/ 	.word	0xfffffffd
	.align		4
        /*0018*/ 	.word	0x00000000
	.align		4
        /*001c*/ 	.word	0xfffffffc


//--------------------- .text._Z10AddVectorsPKfS0_Pfi --------------------------
	.section	.text._Z10AddVectorsPKfS0_Pfi,"ax",@progbits
	.align	128
        .global         _Z10AddVectorsPKfS0_Pfi
        .type           _Z10AddVectorsPKfS0_Pfi,@function
        .size           _Z10AddVectorsPKfS0_Pfi,(.L_x_5 - _Z10AddVectorsPKfS0_Pfi)
        .other          _Z10AddVectorsPKfS0_Pfi,@"STO_CUDA_ENTRY STV_DEFAULT"
_Z10AddVectorsPKfS0_Pfi:
.text._Z10AddVectorsPKfS0_Pfi:
[----:B------:R-:W-:Y:S01]  /*0000*/  LDC R1, c[0x0][0x37c] ;  /* 0x0000df00ff017b82 */ /* 0x000fe20000000800 */
[----:B------:R-:W0:Y:S01]  /*0010*/  S2R R2, SR_TID.X ;  /* 0x0000000000027919 */ /* 0x000e220000002100 */
[----:B------:R-:W1:Y:S06]  /*0020*/  LDCU UR4, c[0x0][0x370] ;  /* 0x00006e00ff0477ac */ /* 0x000e6c0008000800 */
[----:B------:R-:W1:Y:S01]  /*0030*/  LDC R3, c[0x0][0x360] ;  /* 0x0000d800ff037b82 */ /* 0x000e620000000800 */
[----:B------:R-:W2:Y:S07]  /*0040*/  LDCU UR6, c[0x0][0x398] ;  /* 0x00007300ff0677ac */ /* 0x000eae0008000800 */
[----:B------:R-:W0:Y:S01]  /*0050*/  S2UR UR5, SR_CTAID.X ;  /* 0x00000000000579c3 */ /* 0x000e220000002500 */
[----:B-1----:R-:W-:-:S02]  /*0060*/  IMAD R0, R3, UR4, RZ ;  /* 0x0000000403007c24 */ /* 0x002fc4000f8e02ff */
[----:B0-----:R-:W-:Y:S02]  /*0070*/  IMAD R3, R3, UR5, R2 ;  /* 0x0000000503037c24 */ /* 0x001fe4000f8e0202 */
[----:B--2---:R-:W-:-:S05]  /*0080*/  IMAD R2, R0, UR6, RZ ;  /* 0x0000000600027c24 */ /* 0x004fca000f8e02ff */
[----:B------:R-:W-:-:S13]  /*0090*/  ISETP.GE.AND P0, PT, R3, R2, PT ;  /* 0x000000020300720c */ /* 0x000fda0003f06270 */
[----:B------:R-:W-:Y:S05]  /*00a0*/  @P0 EXIT ;  /* 0x000000000000094d */ /* 0x000fea0003800000 */
[----:B------:R-:W0:Y:S01]  /*00b0*/  I2F.U32.RP R9, R0 ;  /* 0x0000000000097306 */ /* 0x000e220000209000 */
[----:B------:R-:W-:Y:S01]  /*00c0*/  IADD3 R7, PT, PT, R0, R3, RZ ;  /* 0x0000000300077210 */ /* 0x000fe20007ffe0ff */
[----:B------:R-:W1:Y:S01]  /*00d0*/  LDCU.64 UR4, c[0x0][0x358] ;  /* 0x00006b00ff0477ac */ /* 0x000e620008000a00 */
[----:B------:R-:W-:Y:S01]  /*00e0*/  IADD3 R11, PT, PT, RZ, -R0, RZ ;  /* 0x80000000ff0b7210 */ /* 0x000fe20007ffe0ff */
[----:B------:R-:W-:Y:S01]  /*00f0*/  BSSY.RECONVERGENT B0, `(.L_x_0) ;  /* 0x000002b000007945 */ /* 0x000fe20003800200 */
[----:B------:R-:W-:Y:S02]  /*0100*/  ISETP.GE.AND P0, PT, R7, R2, PT ;  /* 0x000000020700720c */ /* 0x000fe40003f06270 */
[----:B------:R-:W-:Y:S02]  /*0110*/  VIMNMX R6, PT, PT, R2, R7, !PT ;  /* 0x0000000702067248 */ /* 0x000fe40007fe0100 */
[----:B------:R-:W-:Y:S02]  /*0120*/  SEL R8, RZ, 0x1, P0 ;  /* 0x00000001ff087807 */ /* 0x000fe40000000000 */
[----:B------:R-:W-:-:S02]  /*0130*/  ISETP.NE.U32.AND P2, PT, R0, RZ, PT ;  /* 0x000000ff0000720c */ /* 0x000fc40003f45070 */
[----:B------:R-:W-:Y:S01]  /*0140*/  IADD3 R7, PT, PT, R6, -R7, -R8 ;  /* 0x8000000706077210 */ /* 0x000fe20007ffe808 */
[----:B0-----:R-:W0:Y:S02]  /*0150*/  MUFU.RCP R9, R9 ;  /* 0x0000000900097308 */ /* 0x001e240000001000 */
[----:B0-----:R-:W-:-:S06]  /*0160*/  IADD3 R4, PT, PT, R9, 0xffffffe, RZ ;  /* 0x0ffffffe09047810 */ /* 0x001fcc0007ffe0ff */
[----:B------:R0:W2:Y:S02]  /*0170*/  F2I.FTZ.U32.TRUNC.NTZ R5, R4 ;  /* 0x0000000400057305 */ /* 0x0000a4000021f000 */
[----:B0-----:R-:W-:Y:S02]  /*0180*/  HFMA2 R4, -RZ, RZ, 0, 0 ;  /* 0x00000000ff047431 */ /* 0x001fe400000001ff */
[----:B--2---:R-:W-:-:S04]  /*0190*/  IMAD R11, R11, R5, RZ ;  /* 0x000000050b0b7224 */ /* 0x004fc800078e02ff */
[----:B------:R-:W-:-:S06]  /*01a0*/  IMAD.HI.U32 R10, R5, R11, R4 ;  /* 0x0000000b050a7227 */ /* 0x000fcc00078e0004 */
[----:B------:R-:W-:-:S05]  /*01b0*/  IMAD.HI.U32 R5, R10, R7, RZ ;  /* 0x000000070a057227 */ /* 0x000fca00078e00ff */
[----:B------:R-:W-:-:S05]  /*01c0*/  IADD3 R4, PT, PT, -R5, RZ, RZ ;  /* 0x000000ff05047210 */ /* 0x000fca0007ffe1ff */
[----:B------:R-:W-:-:S05]  /*01d0*/  IMAD R7, R0, R4, R7 ;  /* 0x0000000400077224 */ /* 0x000fca00078e0207 */
[----:B------:R-:W-:-:S13]  /*01e0*/  ISETP.GE.U32.AND P0, PT, R7, R0, PT ;  /* 0x000000000700720c */ /* 0x000fda0003f06070 */
[----:B------:R-:W-:Y:S02]  /*01f0*/  @P0 IADD3 R7, PT, PT, -R0, R7, RZ ;  /* 0x0000000700070210 */ /* 0x000fe40007ffe1ff */
[----:B------:R-:W-:Y:S02]  /*0200*/  @P0 IADD3 R5, PT, PT, R5, 0x1, RZ ;  /* 0x0000000105050810 */ /* 0x000fe40007ffe0ff */
[----:B------:R-:W-:-:S13]  /*0210*/  ISETP.GE.U32.AND P1, PT, R7, R0, PT ;  /* 0x000000000700720c */ /* 0x000fda0003f26070 */
[----:B------:R-:W-:Y:S02]  /*0220*/  @P1 IADD3 R5, PT, PT, R5, 0x1, RZ ;  /* 0x0000000105051810 */ /* 0x000fe40007ffe0ff */
[----:B------:R-:W-:-:S04]  /*0230*/  @!P2 LOP3.LUT R5, RZ, R0, RZ, 0x33, !PT ;  /* 0x00000000ff05a212 */ /* 0x000fc800078e33ff */
[----:B------:R-:W-:-:S04]  /*0240*/  IADD3 R10, PT, PT, R8, R5, RZ ;  /* 0x00000005080a7210 */ /* 0x000fc80007ffe0ff */
[C---:B------:R-:W-:Y:S02]  /*0250*/  LOP3.LUT R4, R10.reuse, 0x3, RZ, 0xc0, !PT ;  /* 0x000000030a047812 */ /* 0x040fe400078ec0ff */
[----:B------:R-:W-:Y:S02]  /*0260*/  ISETP.GE.U32.AND P1, PT, R10, 0x3, PT ;  /* 0x000000030a00780c */ /* 0x000fe40003f26070 */
[----:B------:R-:W-:-:S13]  /*0270*/  ISETP.NE.AND P0, PT, R4, 0x3, PT ;  /* 0x000000030400780c */ /* 0x000fda0003f05270 */
[----:B-1----:R-:W-:Y:S05]  /*0280*/  @!P0 BRA `(.L_x_1) ;  /* 0x0000000000448947 */ /* 0x002fea0003800000 */
[----:B------:R-:W0:Y:S01]  /*0290*/  LDC.64 R4, c[0x0][0x390] ;  /* 0x0000e400ff047b82 */ /* 0x000e220000000a00 */
[----:B------:R-:W-:-:S04]  /*02a0*/  IADD3 R10, PT, PT, R10, 0x1, RZ ;  /* 0x000000010a0a7810 */ /* 0x000fc80007ffe0ff */
[----:B------:R-:W-:-:S03]  /*02b0*/  LOP3.LUT R10, R10, 0x3, RZ, 0xc0, !PT ;  /* 0x000000030a0a7812 */ /* 0x000fc600078ec0ff */
[----:B------:R-:W1:Y:S01]  /*02c0*/  LDC.64 R6, c[0x0][0x380] ;  /* 0x0000e000ff067b82 */ /* 0x000e620000000a00 */
[----:B------:R-:W-:-:S07]  /*02d0*/  IADD3 R16, PT, PT, -R10, RZ, RZ ;  /* 0x000000ff0a107210 */ /* 0x000fce0007ffe1ff */
[----:B------:R-:W2:Y:S02]  /*02e0*/  LDC.64 R8, c[0x0][0x388] ;  /* 0x0000e200ff087b82 */ /* 0x000ea40000000a00 */
.L_x_2:
[----:B--2---:R-:W-:-:S04]  /*02f0*/  IMAD.WIDE R12, R3, 0x4, R8 ;  /* 0x00000004030c7825 */ /* 0x004fc800078e0208 */
[C---:B-1----:R-:W-:Y:S02]  /*0300*/  IMAD.WIDE R14, R3.reuse, 0x4, R6 ;  /* 0x00000004030e7825 */ /* 0x042fe400078e0206 */
[----:B------:R-:W2:Y:S04]  /*0310*/  LDG.E R13, desc[UR4][R12.64] ;  /* 0x000000040c0d7981 */ /* 0x000ea8000c1e1900 */
[----:B------:R-:W2:Y:S01]  /*0320*/  LDG.E R14, desc[UR4][R14.64] ;  /* 0x000000040e0e7981 */ /* 0x000ea2000c1e1900 */
[----:B0--3--:R-:W-:Y:S01]  /*0330*/  IMAD.WIDE R10, R3, 0x4, R4 ;  /* 0x00000004030a7825 */ /* 0x009fe200078e0204 */
[----:B------:R-:W-:Y:S02]  /*0340*/  IADD3 R16, PT, PT, R16, 0x1, RZ ;  /* 0x0000000110107810 */ /* 0x000fe40007ffe0ff */
[----:B------:R-:W-:-:S02]  /*0350*/  IADD3 R3, PT, PT, R0, R3, RZ ;  /* 0x0000000300037210 */ /* 0x000fc40007ffe0ff */
[----:B------:R-:W-:Y:S01]  /*0360*/  ISETP.NE.AND P0, PT, R16, RZ, PT ;  /* 0x000000ff1000720c */ /* 0x000fe20003f05270 */
[----:B--2---:R-:W-:-:S05]  /*0370*/  FADD R17, R14, R13 ;  /* 0x0000000d0e117221 */ /* 0x004fca0000000000 */
[----:B------:R3:W-:Y:S07]  /*0380*/  STG.E desc[UR4][R10.64], R17 ;  /* 0x000000110a007986 */ /* 0x0007ee000c101904 */
[----:B------:R-:W-:Y:S05]  /*0390*/  @P0 BRA `(.L_x_2) ;  /* 0xfffffffc00d40947 */ /* 0x000fea000383ffff */
.L_x_1:
[----:B------:R-:W-:Y:S05]  /*03a0*/  BSYNC.RECONVERGENT B0 ;  /* 0x0000000000007941 */ /* 0x000fea0003800200 */
.L_x_0:
[----:B------:R-:W-:Y:S05]  /*03b0*/  @!P1 EXIT ;  /* 0x000000000000994d */ /* 0x000fea0003800000 */
.L_x_3:
[----:B------:R-:W3:Y:S08]  /*03c0*/  LDC.64 R4, c[0x0][0x380] ;  /* 0x0000e000ff047b82 */ /* 0x000ef00000000a00 */
[----:B------:R-:W0:Y:S01]  /*03d0*/  LDC.64 R6, c[0x0][0x388] ;  /* 0x0000e200ff067b82 */ /* 0x000e220000000a00 */
[----:B---3--:R-:W-:-:S07]  /*03e0*/  IMAD.WIDE R10, R3, 0x4, R4 ;  /* 0x00000004030a7825 */ /* 0x008fce00078e0204 */
[----:B------:R-:W1:Y:S01]  /*03f0*/  LDC.64 R4, c[0x0][0x390] ;  /* 0x0000e400ff047b82 */ /* 0x000e620000000a00 */
[C---:B0-----:R-:W-:Y:S02]  /*0400*/  IMAD.WIDE R12, R3.reuse, 0x4, R6 ;  /* 0x00000004030c7825 */ /* 0x041fe400078e0206 */
[----:B--2---:R-:W2:Y:S04]  /*0410*/  LDG.E R6, desc[UR4][R10.64] ;  /* 0x000000040a067981 */ /* 0x004ea8000c1e1900 */
[----:B------:R-:W2:Y:S01]  /*0420*/  LDG.E R7, desc[UR4][R12.64] ;  /* 0x000000040c077981 */ /* 0x000ea2000c1e1900 */
[----:B-1----:R-:W-:-:S04]  /*0430*/  IMAD.WIDE R16, R3, 0x4, R4 ;  /* 0x0000000403107825 */ /* 0x002fc800078e0204 */
[----:B------:R-:W-:-:S04]  /*0440*/  IMAD.WIDE R4, R0, 0x4, R10 ;  /* 0x0000000400047825 */ /* 0x000fc800078e020a */
[----:B--2---:R-:W-:Y:S01]  /*0450*/  FADD R19, R6, R7 ;  /* 0x0000000706137221 */ /* 0x004fe20000000000 */
[----:B------:R-:W-:-:S04]  /*0460*/  IMAD.WIDE R6, R0, 0x4, R12 ;  /* 0x0000000400067825 */ /* 0x000fc800078e020c */
[----:B------:R0:W-:Y:S04]  /*0470*/  STG.E desc[UR4][R16.64], R19 ;  /* 0x0000001310007986 */ /* 0x0001e8000c101904 */
[----:B------:R-:W2:Y:S04]  /*0480*/  LDG.E R14, desc[UR4][R4.64] ;  /* 0x00000004040e7981 */ /* 0x000ea8000c1e1900 */
[----:B------:R-:W2:Y:S01]  /*0490*/  LDG.E R15, desc[UR4][R6.64] ;  /* 0x00000004060f7981 */ /* 0x000ea2000c1e1900 */
[----:B------:R-:W-:-:S04]  /*04a0*/  IMAD.WIDE R8, R0, 0x4, R16 ;  /* 0x0000000400087825 */ /* 0x000fc800078e0210 */
[----:B------:R-:W-:-:S04]  /*04b0*/  IMAD.WIDE R10, R0, 0x4, R4 ;  /* 0x00000004000a7825 */ /* 0x000fc800078e0204 */
[----:B------:R-:W-:-:S04]  /*04c0*/  IMAD.WIDE R12, R0, 0x4, R6 ;  /* 0x00000004000c7825 */ /* 0x000fc800078e0206 */
[----:B--2---:R-:W-:-:S05]  /*04d0*/  FADD R21, R14, R15 ;  /* 0x0000000f0e157221 */ /* 0x004fca0000000000 */
        /* <DEDUP_REMOVED lines=8> */
[----:B------:R-:W1:Y:S04]  /*0560*/  LDG.E R4, desc[UR4][R4.64] ;  /* 0x0000000404047981 */ /* 0x000e68000c1e1900 */
[----:B------:R-:W1:Y:S01]  /*0570*/  LDG.E R7, desc[UR4][R6.64] ;  /* 0x0000000406077981 */ /* 0x000e62000c1e1900 */
[C---:B0-----:R-:W-:Y:S01]  /*0580*/  IMAD.WIDE R16, R0.reuse, 0x4, R14 ;  /* 0x0000000400107825 */ /* 0x041fe200078e020e */
[----:B------:R-:W-:-:S04]  /*0590*/  LEA R3, R0, R3, 0x2 ;  /* 0x0000000300037211 */ /* 0x000fc800078e10ff */
[----:B------:R-:W-:Y:S01]  /*05a0*/  ISETP.GE.AND P0, PT, R3, R2, PT ;  /* 0x000000020300720c */ /* 0x000fe20003f06270 */
[----:B-1----:R-:W-:-:S05]  /*05b0*/  FADD R9, R4, R7 ;  /* 0x0000000704097221 */ /* 0x002fca0000000000 */
[----:B------:R2:W-:Y:S07]  /*05c0*/  STG.E desc[UR4][R16.64], R9 ;  /* 0x0000000910007986 */ /* 0x0005ee000c101904 */
[----:B------:R-:W-:Y:S05]  /*05d0*/  @!P0 BRA `(.L_x_3) ;  /* 0xfffffffc00788947 */ /* 0x000fea000383ffff */
[----:B------:R-:W-:Y:S05]  /*05e0*/  EXIT ;  /* 0x000000000000794d */ /* 0x000fea0003800000 */
.L_x_4:
[----:B------:R-:W-:-:S00]  /*05f0*/  BRA `(.L_x_4) ;  /* 0xfffffffc00fc7947 */ /* 0x000fc0000383ffff */
[----:B------:R-:W-:-:S00]  /*0600*/  NOP ;  /* 0x0000000000007918 */ /* 0x000fc00000000000 */
[----:B------:R-:W-:-:S00]  /*0610*/  NOP ;  /* 0x0000000000007918 */ /* 0x000fc00000000000 */
[----:B------:R-:W-:-:S00]  /*0620*/  NOP ;  /* 0x0000000000007918 */ /* 0x000fc00000000000 */
[----:B------:R-:W-:-:S00]  /*0630*/  NOP ;  /* 0x0000000000007918 */ /* 0x000fc00000000000 */
[----:B------:R-:W-:-:S00]  /*0640*/  NOP ;  /* 0x0000000000007918 */ /* 0x000fc00000000000 */
[----:B------:R-:W-:-:S00]  /*0650*/  NOP ;  /* 0x0000000000007918 */ /* 0x000fc00000000000 */
[----:B------:R-:W-:-:S00]  /*0660*/  NOP ;  /* 0x0000000000007918 */ /* 0x000fc00000000000 */
[----:B------:R-:W-:-:S00]  /*0670*/  NOP ;  /* 0x0000000000007918 */ /* 0x000fc00000000000 */
.L_x_5:


//--------------------- .nv.shared.reserved.0     --------------------------
	.section	.nv.shared.reserved.0,"aw",@nobits
	.weak		__nv_reservedSMEM_offset_0_alias
	.size		__nv_reservedSMEM_offset_0_alias, 0, 64
	.other		__nv_reservedSMEM_offset_0_alias,@"STO_CUDA_RESERVED_SHARED STV_DEFAULT"
__nv_reservedSMEM_offset_0_alias:
	.zero		0
	.zero		64


//--------------------- .nv.constant0._Z10AddVectorsPKfS0_Pfi --------------------------
	.section	.nv.constant0._Z10AddVectorsPKfS0_Pfi,"a",@progbits
	.sectionflags	@""
	.align	4
.nv.constant0._Z10AddVectorsPKfS0_Pfi:
	.zero		924


//--------------------- SYMBOLS --------------------------

	.type		.nv.reservedSmem.offset0,@object
	.size		.nv.reservedSmem.offset0,0x4
